	.headerflags	@"EF_CUDA_TEXMODE_UNIFIED EF_CUDA_64BIT_ADDRESS EF_CUDA_ACCELERATORS EF_CUDA_SM90 EF_CUDA_VIRTUAL_SM(EF_CUDA_SM90)"
	.elftype	@"ET_EXEC"


//--------------------- .nv.info                  --------------------------
	.section	.nv.info,"",@"SHT_CUDA_INFO"
	.align	4


	//----- nvinfo : EIATTR_REGCOUNT
	.align		4
        /*0000*/ 	.byte	0x04, 0x2f
        /*0002*/ 	.short	(.L_1 - .L_0)
	.align		4
.L_0:
        /*0004*/ 	.word	index@(triton_per_fused_mv_29)
        /*0008*/ 	.word	0x00000010


	//----- nvinfo : EIATTR_MIN_STACK_SIZE
	.align		4
.L_1:
        /*000c*/ 	.byte	0x04, 0x12
        /*000e*/ 	.short	(.L_3 - .L_2)
	.align		4
.L_2:
        /*0010*/ 	.word	index@(triton_per_fused_mv_29)
        /*0014*/ 	.word	0x00000000


	//----- nvinfo : EIATTR_FRAME_SIZE
	.align		4
.L_3:
        /*0018*/ 	.byte	0x04, 0x11
        /*001a*/ 	.short	(.L_5 - .L_4)
	.align		4
.L_4:
        /*001c*/ 	.word	index@(triton_per_fused_mv_29)
        /*0020*/ 	.word	0x00000000


	//----- nvinfo : EIATTR_MIN_STACK_SIZE
	.align		4
.L_5:
        /*0024*/ 	.byte	0x04, 0x12
        /*0026*/ 	.short	(.L_7 - .L_6)
	.align		4
.L_6:
        /*0028*/ 	.word	index@(triton_per_fused_mv_29)
        /*002c*/ 	.word	0x00000000
.L_7:


//--------------------- .nv.info.triton_per_fused_mv_29 --------------------------
	.section	.nv.info.triton_per_fused_mv_29,"",@"SHT_CUDA_INFO"
	.sectionflags	@""
	.align	4


	//----- nvinfo : EIATTR_CUDA_API_VERSION
	.align		4
        /*0000*/ 	.byte	0x04, 0x37
        /*0002*/ 	.short	(.L_9 - .L_8)
.L_8:
        /*0004*/ 	.word	0x0000007c


	//----- nvinfo : EIATTR_KPARAM_INFO
	.align		4
.L_9:
        /*0008*/ 	.byte	0x04, 0x17
        /*000a*/ 	.short	(.L_11 - .L_10)
.L_10:
        /*000c*/ 	.word	0x00000000
        /*0010*/ 	.short	0x0004
        /*0012*/ 	.short	0x001c
        /*0014*/ 	.byte	0x00, 0xf0, 0x11, 0x00


	//----- nvinfo : EIATTR_KPARAM_INFO
	.align		4
.L_11:
        /*0018*/ 	.byte	0x04, 0x17
        /*001a*/ 	.short	(.L_13 - .L_12)
.L_12:
        /*001c*/ 	.word	0x00000000
        /*0020*/ 	.short	0x0003
        /*0022*/ 	.short	0x0018
        /*0024*/ 	.byte	0x00, 0xf0, 0x11, 0x00


	//----- nvinfo : EIATTR_KPARAM_INFO
	.align		4
.L_13:
        /*0028*/ 	.byte	0x04, 0x17
        /*002a*/ 	.short	(.L_15 - .L_14)
.L_14:
        /*002c*/ 	.word	0x00000000
        /*0030*/ 	.short	0x0002
        /*0032*/ 	.short	0x0010
        /*0034*/ 	.byte	0x00, 0xf4, 0x21, 0x00


	//----- nvinfo : EIATTR_KPARAM_INFO
	.align		4
.L_15:
        /*0038*/ 	.byte	0x04, 0x17
        /*003a*/ 	.short	(.L_17 - .L_16)
.L_16:
        /*003c*/ 	.word	0x00000000
        /*0040*/ 	.short	0x0001
        /*0042*/ 	.short	0x0008
        /*0044*/ 	.byte	0x00, 0xf4, 0x21, 0x00


	//----- nvinfo : EIATTR_KPARAM_INFO
	.align		4
.L_17:
        /*0048*/ 	.byte	0x04, 0x17
        /*004a*/ 	.short	(.L_19 - .L_18)
.L_18:
        /*004c*/ 	.word	0x00000000
        /*0050*/ 	.short	0x0000
        /*0052*/ 	.short	0x0000
        /*0054*/ 	.byte	0x00, 0xf4, 0x21, 0x00


	//----- nvinfo : EIATTR_SPARSE_MMA_MASK
	.align		4
.L_19:
        /*0058*/ 	.byte	0x03, 0x50
        /*005a*/ 	.short	0x0000


	//----- nvinfo : EIATTR_MAXREG_COUNT
	.align		4
        /*005c*/ 	.byte	0x03, 0x1b
        /*005e*/ 	.short	0x00ff


	//----- nvinfo : EIATTR_COOP_GROUP_MASK_REGIDS
	.align		4
        /*0060*/ 	.byte	0x04, 0x29
        /*0062*/ 	.short	(.L_21 - .L_20)


	//   ....[0]....
.L_20:
        /*0064*/ 	.word	0xffffffff


	//   ....[1]....
        /*0068*/ 	.word	0xffffffff


	//   ....[2]....
        /*006c*/ 	.word	0xffffffff


	//   ....[3]....
        /*0070*/ 	.word	0xffffffff


	//   ....[4]....
        /*0074*/ 	.word	0xffffffff


	//   ....[5]....
        /*0078*/ 	.word	0xffffffff


	//   ....[6]....
        /*007c*/ 	.word	0xffffffff


	//   ....[7]....
        /*0080*/ 	.word	0xffffffff


	//----- nvinfo : EIATTR_COOP_GROUP_INSTR_OFFSETS
	.align		4
.L_21:
        /*0084*/ 	.byte	0x04, 0x28
        /*0086*/ 	.short	(.L_23 - .L_22)


	//   ....[0]....
.L_22:
        /*0088*/ 	.word	0x00000160


	//   ....[1]....
        /*008c*/ 	.word	0x00000190


	//   ....[2]....
        /*0090*/ 	.word	0x000001c0


	//   ....[3]....
        /*0094*/ 	.word	0x000001e0


	//   ....[4]....
        /*0098*/ 	.word	0x00000200


	//   ....[5]....
        /*009c*/ 	.word	0x00000270


	//   ....[6]....
        /*00a0*/ 	.word	0x00000290


	//   ....[7]....
        /*00a4*/ 	.word	0x000002c0


	//----- nvinfo : EIATTR_EXIT_INSTR_OFFSETS
	.align		4
.L_23:
        /*00a8*/ 	.byte	0x04, 0x1c
        /*00aa*/ 	.short	(.L_25 - .L_24)


	//   ....[0]....
.L_24:
        /*00ac*/ 	.word	0x00000340


	//   ....[1]....
        /*00b0*/ 	.word	0x00000360


	//----- nvinfo : EIATTR_REQNTID
	.align		4
.L_25:
        /*00b4*/ 	.byte	0x04, 0x10
        /*00b6*/ 	.short	(.L_27 - .L_26)
.L_26:
        /*00b8*/ 	.word	0x00000100
        /*00bc*/ 	.word	0x00000001
        /*00c0*/ 	.word	0x00000001


	//----- nvinfo : EIATTR_CBANK_PARAM_SIZE
	.align		4
.L_27:
        /*00c4*/ 	.byte	0x03, 0x19
        /*00c6*/ 	.short	0x0020


	//----- nvinfo : EIATTR_PARAM_CBANK
	.align		4
        /*00c8*/ 	.byte	0x04, 0x0a
        /*00ca*/ 	.short	(.L_29 - .L_28)
	.align		4
.L_28:
        /*00cc*/ 	.word	index@(.nv.constant0.triton_per_fused_mv_29)
        /*00d0*/ 	.short	0x0210
        /*00d2*/ 	.short	0x0020


	//----- nvinfo : EIATTR_SW_WAR
	.align		4
.L_29:
        /*00d4*/ 	.byte	0x04, 0x36
        /*00d6*/ 	.short	(.L_31 - .L_30)
.L_30:
        /*00d8*/ 	.word	0x00000008
.L_31:


//--------------------- .nv.callgraph             --------------------------
	.section	.nv.callgraph,"",@"SHT_CUDA_CALLGRAPH"
	.align	4
	.sectionentsize	8
	.align		4
        /*0000*/ 	.word	0x00000000
	.align		4
        /*0004*/ 	.word	0xffffffff
	.align		4
        /*0008*/ 	.word	0x00000000
	.align		4
        /*000c*/ 	.word	0xfffffffe
	.align		4
        /*0010*/ 	.word	0x00000000
	.align		4
        /*0014*/ 	.word	0xfffffffd
	.align		4
        /*0018*/ 	.word	0x00000000
	.align		4
        /*001c*/ 	.word	0xfffffffc


//--------------------- .text.triton_per_fused_mv_29 --------------------------
	.section	.text.triton_per_fused_mv_29,"ax",@progbits
	.sectionflags	@"SHF_BARRIERS=1"
	.align	128
        .global         triton_per_fused_mv_29
        .type           triton_per_fused_mv_29,@function
        .size           triton_per_fused_mv_29,(.L_x_1 - triton_per_fused_mv_29)
        .other          triton_per_fused_mv_29,@"STO_CUDA_ENTRY STV_DEFAULT"
triton_per_fused_mv_29:
.text.triton_per_fused_mv_29:
[----:B------:R-:W0:Y:S02]  /*0000*/  LDC R1, c[0x0][0x28] ;  /* 0x00000a00ff017b82 */ /* 0x000e240000000800 */
[----:B------:R-:W1:Y:S01]  /*0010*/  S2R R12, SR_TID.X ;  /* 0x00000000000c7919 */ /* 0x000e620000002100 */
[----:B------:R-:W2:Y:S01]  /*0020*/  LDC.64 R4, c[0x0][0x218] ;  /* 0x00008600ff047b82 */ /* 0x000ea20000000a00 */
[----:B------:R-:W-:Y:S01]  /*0030*/  ULDC.64 UR6, c[0x0][0x208] ;  /* 0x0000820000067ab9 */ /* 0x000fe20000000a00 */
[----:B------:R-:W3:Y:S06]  /*0040*/  S2R R0, SR_CTAID.X ;  /* 0x0000000000007919 */ /* 0x000eec0000002500 */
[----:B------:R-:W4:Y:S01]  /*0050*/  LDC.64 R8, c[0x0][0x210] ;  /* 0x00008400ff087b82 */ /* 0x000f220000000a00 */
[----:B-1----:R-:W-:-:S04]  /*0060*/  SHF.L.U32 R2, R12, 0x2, RZ ;  /* 0x000000020c027819 */ /* 0x002fc800000006ff */
[----:B------:R-:W-:-:S04]  /*0070*/  LOP3.LUT R7, R2, 0x3fc, RZ, 0xc0, !PT ;  /* 0x000003fc02077812 */ /* 0x000fc800078ec0ff */
[----:B---3--:R-:W-:Y:S01]  /*0080*/  LEA R11, R0, R7, 0xa ;  /* 0x00000007000b7211 */ /* 0x008fe200078e50ff */
[----:B--2---:R-:W-:-:S04]  /*0090*/  IMAD.WIDE.U32 R4, R7, 0x4, R4 ;  /* 0x0000000407047825 */ /* 0x004fc800078e0004 */
[----:B----4-:R-:W-:Y:S02]  /*00a0*/  IMAD.WIDE R8, R11, 0x4, R8 ;  /* 0x000000040b087825 */ /* 0x010fe400078e0208 */
[----:B------:R-:W2:Y:S04]  /*00b0*/  LDG.E.EL.128 R4, desc[UR6][R4.64] ;  /* 0x0000000604047981 */ /* 0x000ea8000c2e1d00 */
[----:B------:R-:W2:Y:S01]  /*00c0*/  LDG.E.128 R8, desc[UR6][R8.64] ;  /* 0x0000000608087981 */ /* 0x000ea2000c1e1d00 */
[----:B------:R-:W1:Y:S01]  /*00d0*/  S2UR UR5, SR_CgaCtaId ;  /* 0x00000000000579c3 */ /* 0x000e620000008800 */
[C---:B------:R-:W-:Y:S01]  /*00e0*/  LOP3.LUT P0, RZ, R12.reuse, 0x1f, RZ, 0xc0, !PT ;  /* 0x0000001f0cff7812 */ /* 0x040fe2000780c0ff */
[----:B------:R-:W-:Y:S01]  /*00f0*/  UMOV UR4, 0x400 ;  /* 0x0000040000047882 */ /* 0x000fe20000000000 */
[----:B------:R-:W-:Y:S01]  /*0100*/  ISETP.GE.AND P1, PT, R12, 0x8, PT ;  /* 0x000000080c00780c */ /* 0x000fe20003f26270 */
[----:B-1----:R-:W-:Y:S01]  /*0110*/  UPRMT UR4, UR5, 0x654, UR4 ;  /* 0x0000065405047896 */ /* 0x002fe20008000004 */
[----:B--2---:R-:W-:-:S04]  /*0120*/  FMUL R13, R9, R5 ;  /* 0x00000005090d7220 */ /* 0x004fc80000400000 */
[----:B------:R-:W-:-:S04]  /*0130*/  FFMA R13, R8, R4, R13 ;  /* 0x00000004080d7223 */ /* 0x000fc8000000000d */
[----:B------:R-:W-:-:S04]  /*0140*/  FFMA R6, R10, R6, R13 ;  /* 0x000000060a067223 */ /* 0x000fc8000000000d */
[----:B------:R-:W-:-:S05]  /*0150*/  FFMA R6, R11, R7, R6 ;  /* 0x000000070b067223 */ /* 0x000fca0000000006 */
[----:B------:R-:W1:Y:S02]  /*0160*/  SHFL.BFLY PT, R7, R6, 0x10, 0x1f ;  /* 0x0e001f0006077f89 */ /* 0x000e6400000e0000 */
[----:B-1----:R-:W-:Y:S01]  /*0170*/  FADD R7, R6, R7 ;  /* 0x0000000706077221 */ /* 0x002fe20000000000 */
[----:B------:R-:W-:-:S04]  /*0180*/  SHF.R.U32.HI R6, RZ, 0x3, R12 ;  /* 0x00000003ff067819 */ /* 0x000fc8000001160c */
[----:B------:R-:W1:Y:S01]  /*0190*/  SHFL.BFLY PT, R10, R7, 0x8, 0x1f ;  /* 0x0d001f00070a7f89 */ /* 0x000e6200000e0000 */
[----:B------:R-:W-:Y:S01]  /*01a0*/  LOP3.LUT R6, R6, 0x1c, RZ, 0xc0, !PT ;  /* 0x0000001c06067812 */ /* 0x000fe200078ec0ff */
[----:B-1----:R-:W-:-:S05]  /*01b0*/  FADD R10, R7, R10 ;  /* 0x0000000a070a7221 */ /* 0x002fca0000000000 */
[----:B------:R-:W1:Y:S02]  /*01c0*/  SHFL.BFLY PT, R11, R10, 0x4, 0x1f ;  /* 0x0c801f000a0b7f89 */ /* 0x000e6400000e0000 */
[----:B-1----:R-:W-:-:S05]  /*01d0*/  FADD R11, R10, R11 ;  /* 0x0000000b0a0b7221 */ /* 0x002fca0000000000 */
[----:B------:R-:W1:Y:S02]  /*01e0*/  SHFL.BFLY PT, R4, R11, 0x2, 0x1f ;  /* 0x0c401f000b047f89 */ /* 0x000e6400000e0000 */
[----:B-1----:R-:W-:-:S05]  /*01f0*/  FADD R4, R11, R4 ;  /* 0x000000040b047221 */ /* 0x002fca0000000000 */
[----:B------:R-:W1:Y:S02]  /*0200*/  SHFL.BFLY PT, R5, R4, 0x1, 0x1f ;  /* 0x0c201f0004057f89 */ /* 0x000e6400000e0000 */
[----:B-1----:R-:W-:-:S05]  /*0210*/  FADD R5, R4, R5 ;  /* 0x0000000504057221 */ /* 0x002fca0000000000 */
[----:B------:R-:W-:Y:S01]  /*0220*/  @!P0 STS [R6+UR4], R5 ;  /* 0x0000000506008988 */ /* 0x000fe20008000804 */
[----:B------:R-:W-:Y:S01]  /*0230*/  BAR.SYNC.DEFER_BLOCKING 0x0 ;  /* 0x0000000000007b1d */ /* 0x000fe20000010000 */
[----:B------:R-:W-:-:S04]  /*0240*/  LOP3.LUT P0, RZ, R12, 0x7, RZ, 0xc0, !PT ;  /* 0x000000070cff7812 */ /* 0x000fc8000780c0ff */
[----:B------:R-:W-:Y:S01]  /*0250*/  ISETP.LT.AND P0, PT, R12, 0x8, !P0 ;  /* 0x000000080c00780c */ /* 0x000fe20004701270 */
[----:B------:R-:W1:Y:S04]  /*0260*/  @!P1 LDS R3, [R2+UR4] ;  /* 0x0000000402039984 */ /* 0x000e680008000800 */
[----:B-1----:R-:W1:Y:S02]  /*0270*/  SHFL.BFLY PT, R4, R3, 0x4, 0x1f ;  /* 0x0c801f0003047f89 */ /* 0x002e6400000e0000 */
[----:B-1----:R-:W-:-:S05]  /*0280*/  FADD R7, R3, R4 ;  /* 0x0000000403077221 */ /* 0x002fca0000000000 */
[----:B------:R-:W1:Y:S02]  /*0290*/  SHFL.BFLY PT, R4, R7, 0x2, 0x1f ;  /* 0x0c401f0007047f89 */ /* 0x000e6400000e0000 */
[----:B-1----:R-:W-:Y:S02]  /*02a0*/  FADD R8, R7, R4 ;  /* 0x0000000407087221 */ /* 0x002fe40000000000 */
[----:B------:R-:W1:Y:S03]  /*02b0*/  LDC.64 R4, c[0x0][0x220] ;  /* 0x00008800ff047b82 */ /* 0x000e660000000a00 */
[----:B------:R-:W2:Y:S01]  /*02c0*/  SHFL.BFLY PT, R9, R8, 0x1, 0x1f ;  /* 0x0c201f0008097f89 */ /* 0x000ea200000e0000 */
[----:B-1----:R-:W-:-:S04]  /*02d0*/  IMAD.WIDE R4, R0, 0x4, R4 ;  /* 0x0000000400047825 */ /* 0x002fc800078e0204 */
[----:B--2---:R-:W-:-:S05]  /*02e0*/  FADD R9, R8, R9 ;  /* 0x0000000908097221 */ /* 0x004fca0000000000 */
[----:B------:R-:W-:Y:S01]  /*02f0*/  @P0 STS [R2+UR4], R9 ;  /* 0x0000000902000988 */ /* 0x000fe20008000804 */
[----:B------:R-:W-:Y:S01]  /*0300*/  BAR.SYNC.DEFER_BLOCKING 0x0 ;  /* 0x0000000000007b1d */ /* 0x000fe20000010000 */
[----:B------:R-:W-:-:S05]  /*0310*/  LOP3.LUT P0, RZ, R12, 0xff, RZ, 0xc0, !PT ;  /* 0x000000ff0cff7812 */ /* 0x000fca000780c0ff */
[----:B------:R-:W1:Y:S02]  /*0320*/  LDS R6, [UR4] ;  /* 0x00000004ff067984 */ /* 0x000e640008000800 */
[----:B-1----:R-:W-:-:S06]  /*0330*/  FADD R3, RZ, R6 ;  /* 0x00000006ff037221 */ /* 0x002fcc0000000000 */
[----:B------:R-:W-:Y:S05]  /*0340*/  @P0 EXIT ;  /* 0x000000000000094d */ /* 0x000fea0003800000 */
[----:B------:R-:W-:Y:S01]  /*0350*/  STG.E desc[UR6][R4.64], R3 ;  /* 0x0000000304007986 */ /* 0x000fe2000c101906 */
[----:B------:R-:W-:Y:S05]  /*0360*/  EXIT ;  /* 0x000000000000794d */ /* 0x000fea0003800000 */
.L_x_0:
[----:B------:R-:W-:-:S00]  /*0370*/  BRA `(.L_x_0) ;  /* 0xfffffffc00fc7947 */ /* 0x000fc0000383ffff */
[----:B------:R-:W-:-:S00]  /*0380*/  NOP ;  /* 0x0000000000007918 */ /* 0x000fc00000000000 */
[----:B------:R-:W-:-:S00]  /*0390*/  NOP ;  /* 0x0000000000007918 */ /* 0x000fc00000000000 */
[----:B------:R-:W-:-:S00]  /*03a0*/  NOP ;  /* 0x0000000000007918 */ /* 0x000fc00000000000 */
[----:B------:R-:W-:-:S00]  /*03b0*/  NOP ;  /* 0x0000000000007918 */ /* 0x000fc00000000000 */
[----:B------:R-:W-:-:S00]  /*03c0*/  NOP ;  /* 0x0000000000007918 */ /* 0x000fc00000000000 */
[----:B------:R-:W-:-:S00]  /*03d0*/  NOP ;  /* 0x0000000000007918 */ /* 0x000fc00000000000 */
[----:B------:R-:W-:-:S00]  /*03e0*/  NOP ;  /* 0x0000000000007918 */ /* 0x000fc00000000000 */
[----:B------:R-:W-:-:S00]  /*03f0*/  NOP ;  /* 0x0000000000007918 */ /* 0x000fc00000000000 */
.L_x_1:


//--------------------- .nv.shared.triton_per_fused_mv_29 --------------------------
	.section	.nv.shared.triton_per_fused_mv_29,"aw",@nobits
	.sectionflags	@""
	.align	16
	.zero		1024


//--------------------- .nv.constant0.triton_per_fused_mv_29 --------------------------
	.section	.nv.constant0.triton_per_fused_mv_29,"a",@progbits
	.sectionflags	@""
	.align	4
.nv.constant0.triton_per_fused_mv_29:
	.zero		560
